	.headerflags	@"EF_CUDA_TEXMODE_UNIFIED EF_CUDA_64BIT_ADDRESS EF_CUDA_ACCELERATORS EF_CUDA_SM90 EF_CUDA_VIRTUAL_SM(EF_CUDA_SM90)"
	.elftype	@"ET_EXEC"


//--------------------- .nv.info                  --------------------------
	.section	.nv.info,"",@"SHT_CUDA_INFO"
	.align	4


	//----- nvinfo : EIATTR_REGCOUNT
	.align		4
        /*0000*/ 	.byte	0x04, 0x2f
        /*0002*/ 	.short	(.L_1 - .L_0)
	.align		4
.L_0:
        /*0004*/ 	.word	index@(triton_poi_fused_max_pool2d_with_indices_native_batch_norm_backward_47)
        /*0008*/ 	.word	0x00000012


	//----- nvinfo : EIATTR_MIN_STACK_SIZE
	.align		4
.L_1:
        /*000c*/ 	.byte	0x04, 0x12
        /*000e*/ 	.short	(.L_3 - .L_2)
	.align		4
.L_2:
        /*0010*/ 	.word	index@(triton_poi_fused_max_pool2d_with_indices_native_batch_norm_backward_47)
        /*0014*/ 	.word	0x00000000


	//----- nvinfo : EIATTR_FRAME_SIZE
	.align		4
.L_3:
        /*0018*/ 	.byte	0x04, 0x11
        /*001a*/ 	.short	(.L_5 - .L_4)
	.align		4
.L_4:
        /*001c*/ 	.word	index@(triton_poi_fused_max_pool2d_with_indices_native_batch_norm_backward_47)
        /*0020*/ 	.word	0x00000000


	//----- nvinfo : EIATTR_MIN_STACK_SIZE
	.align		4
.L_5:
        /*0024*/ 	.byte	0x04, 0x12
        /*0026*/ 	.short	(.L_7 - .L_6)
	.align		4
.L_6:
        /*0028*/ 	.word	index@(triton_poi_fused_max_pool2d_with_indices_native_batch_norm_backward_47)
        /*002c*/ 	.word	0x00000000
.L_7:


//--------------------- .nv.info.triton_poi_fused_max_pool2d_with_indices_native_batch_norm_backward_47 --------------------------
	.section	.nv.info.triton_poi_fused_max_pool2d_with_indices_native_batch_norm_backward_47,"",@"SHT_CUDA_INFO"
	.sectionflags	@""
	.align	4


	//----- nvinfo : EIATTR_CUDA_API_VERSION
	.align		4
        /*0000*/ 	.byte	0x04, 0x37
        /*0002*/ 	.short	(.L_9 - .L_8)
.L_8:
        /*0004*/ 	.word	0x0000007c


	//----- nvinfo : EIATTR_KPARAM_INFO
	.align		4
.L_9:
        /*0008*/ 	.byte	0x04, 0x17
        /*000a*/ 	.short	(.L_11 - .L_10)
.L_10:
        /*000c*/ 	.word	0x00000000
        /*0010*/ 	.short	0x0003
        /*0012*/ 	.short	0x0018
        /*0014*/ 	.byte	0x00, 0xf0, 0x11, 0x00


	//----- nvinfo : EIATTR_KPARAM_INFO
	.align		4
.L_11:
        /*0018*/ 	.byte	0x04, 0x17
        /*001a*/ 	.short	(.L_13 - .L_12)
.L_12:
        /*001c*/ 	.word	0x00000000
        /*0020*/ 	.short	0x0002
        /*0022*/ 	.short	0x0010
        /*0024*/ 	.byte	0x00, 0xf4, 0x21, 0x00


	//----- nvinfo : EIATTR_KPARAM_INFO
	.align		4
.L_13:
        /*0028*/ 	.byte	0x04, 0x17
        /*002a*/ 	.short	(.L_15 - .L_14)
.L_14:
        /*002c*/ 	.word	0x00000000
        /*0030*/ 	.short	0x0001
        /*0032*/ 	.short	0x0008
        /*0034*/ 	.byte	0x00, 0xf4, 0x21, 0x00


	//----- nvinfo : EIATTR_KPARAM_INFO
	.align		4
.L_15:
        /*0038*/ 	.byte	0x04, 0x17
        /*003a*/ 	.short	(.L_17 - .L_16)
.L_16:
        /*003c*/ 	.word	0x00000000
        /*0040*/ 	.short	0x0000
        /*0042*/ 	.short	0x0000
        /*0044*/ 	.byte	0x00, 0xf4, 0x21, 0x00


	//----- nvinfo : EIATTR_SPARSE_MMA_MASK
	.align		4
.L_17:
        /*0048*/ 	.byte	0x03, 0x50
        /*004a*/ 	.short	0x0000


	//----- nvinfo : EIATTR_MAXREG_COUNT
	.align		4
        /*004c*/ 	.byte	0x03, 0x1b
        /*004e*/ 	.short	0x00ff


	//----- nvinfo : EIATTR_EXIT_INSTR_OFFSETS
	.align		4
        /*0050*/ 	.byte	0x04, 0x1c
        /*0052*/ 	.short	(.L_19 - .L_18)


	//   ....[0]....
.L_18:
        /*0054*/ 	.word	0x00000320


	//   ....[1]....
        /*0058*/ 	.word	0x00000340


	//----- nvinfo : EIATTR_REQNTID
	.align		4
.L_19:
        /*005c*/ 	.byte	0x04, 0x10
        /*005e*/ 	.short	(.L_21 - .L_20)
.L_20:
        /*0060*/ 	.word	0x00000080
        /*0064*/ 	.word	0x00000001
        /*0068*/ 	.word	0x00000001


	//----- nvinfo : EIATTR_CBANK_PARAM_SIZE
	.align		4
.L_21:
        /*006c*/ 	.byte	0x03, 0x19
        /*006e*/ 	.short	0x001c


	//----- nvinfo : EIATTR_PARAM_CBANK
	.align		4
        /*0070*/ 	.byte	0x04, 0x0a
        /*0072*/ 	.short	(.L_23 - .L_22)
	.align		4
.L_22:
        /*0074*/ 	.word	index@(.nv.constant0.triton_poi_fused_max_pool2d_with_indices_native_batch_norm_backward_47)
        /*0078*/ 	.short	0x0210
        /*007a*/ 	.short	0x001c


	//----- nvinfo : EIATTR_SW_WAR
	.align		4
.L_23:
        /*007c*/ 	.byte	0x04, 0x36
        /*007e*/ 	.short	(.L_25 - .L_24)
.L_24:
        /*0080*/ 	.word	0x00000008
.L_25:


//--------------------- .nv.callgraph             --------------------------
	.section	.nv.callgraph,"",@"SHT_CUDA_CALLGRAPH"
	.align	4
	.sectionentsize	8
	.align		4
        /*0000*/ 	.word	0x00000000
	.align		4
        /*0004*/ 	.word	0xffffffff
	.align		4
        /*0008*/ 	.word	0x00000000
	.align		4
        /*000c*/ 	.word	0xfffffffe
	.align		4
        /*0010*/ 	.word	0x00000000
	.align		4
        /*0014*/ 	.word	0xfffffffd
	.align		4
        /*0018*/ 	.word	0x00000000
	.align		4
        /*001c*/ 	.word	0xfffffffc


//--------------------- .text.triton_poi_fused_max_pool2d_with_indices_native_batch_norm_backward_47 --------------------------
	.section	.text.triton_poi_fused_max_pool2d_with_indices_native_batch_norm_backward_47,"ax",@progbits
	.align	128
        .global         triton_poi_fused_max_pool2d_with_indices_native_batch_norm_backward_47
        .type           triton_poi_fused_max_pool2d_with_indices_native_batch_norm_backward_47,@function
        .size           triton_poi_fused_max_pool2d_with_indices_native_batch_norm_backward_47,(.L_x_1 - triton_poi_fused_max_pool2d_with_indices_native_batch_norm_backward_47)
        .other          triton_poi_fused_max_pool2d_with_indices_native_batch_norm_backward_47,@"STO_CUDA_ENTRY STV_DEFAULT"
triton_poi_fused_max_pool2d_with_indices_native_batch_norm_backward_47:
.text.triton_poi_fused_max_pool2d_with_indices_native_batch_norm_backward_47:
[----:B------:R-:W0:Y:S02]  /*0000*/  LDC R1, c[0x0][0x28] ;  /* 0x00000a00ff017b82 */ /* 0x000e240000000800 */
[----:B------:R-:W1:Y:S01]  /*0010*/  S2R R0, SR_TID.X ;  /* 0x0000000000007919 */ /* 0x000e620000002100 */
[----:B------:R-:W2:Y:S01]  /*0020*/  LDC.64 R2, c[0x0][0x210] ;  /* 0x00008400ff027b82 */ /* 0x000ea20000000a00 */
[----:B------:R-:W-:Y:S01]  /*0030*/  ULDC.64 UR4, c[0x0][0x208] ;  /* 0x0000820000047ab9 */ /* 0x000fe20000000a00 */
[----:B------:R-:W3:Y:S01]  /*0040*/  S2R R11, SR_CTAID.X ;  /* 0x00000000000b7919 */ /* 0x000ee20000002500 */
[----:B-1----:R-:W-:Y:S02]  /*0050*/  LOP3.LUT R0, R0, 0x7f, RZ, 0xc0, !PT ;  /* 0x0000007f00007812 */ /* 0x002fe400078ec0ff */
[----:B---3--:R-:W-:-:S03]  /*0060*/  SHF.R.S32.HI R13, RZ, 0x18, R11 ;  /* 0x00000018ff0d7819 */ /* 0x008fc6000001140b */
[----:B------:R-:W-:-:S05]  /*0070*/  IMAD R0, R11, 0x80, R0 ;  /* 0x000000800b007824 */ /* 0x000fca00078e0200 */
[----:B------:R-:W-:Y:S02]  /*0080*/  SHF.R.S32.HI R5, RZ, 0x1f, R0 ;  /* 0x0000001fff057819 */ /* 0x000fe40000011400 */
[----:B------:R-:W-:Y:S02]  /*0090*/  ISETP.GE.AND P0, PT, R0, 0x400, PT ;  /* 0x000004000000780c */ /* 0x000fe40003f06270 */
[----:B------:R-:W-:-:S04]  /*00a0*/  LEA.HI R5, R5, R0, RZ, 0x3 ;  /* 0x0000000005057211 */ /* 0x000fc800078f18ff */
[C---:B------:R-:W-:Y:S01]  /*00b0*/  LOP3.LUT R7, R5.reuse, 0x7ffffff8, RZ, 0xc0, !PT ;  /* 0x7ffffff805077812 */ /* 0x040fe200078ec0ff */
[----:B------:R-:W-:-:S04]  /*00c0*/  IMAD.SHL.U32 R5, R5, 0x4, RZ ;  /* 0x0000000405057824 */ /* 0x000fc800078e00ff */
[----:B------:R-:W-:Y:S01]  /*00d0*/  IMAD.IADD R7, R0, 0x1, -R7 ;  /* 0x0000000100077824 */ /* 0x000fe200078e0a07 */
[----:B------:R-:W-:-:S05]  /*00e0*/  LOP3.LUT R4, R5, 0xffffffe0, RZ, 0xc0, !PT ;  /* 0xffffffe005047812 */ /* 0x000fca00078ec0ff */
[----:B------:R-:W-:Y:S01]  /*00f0*/  IMAD R15, R7, 0x2, R4 ;  /* 0x00000002070f7824 */ /* 0x000fe200078e0204 */
[----:B------:R-:W-:Y:S01]  /*0100*/  CS2R R6, SRZ ;  /* 0x0000000000067805 */ /* 0x000fe2000001ff00 */
[----:B------:R-:W-:Y:S01]  /*0110*/  IMAD.MOV.U32 R14, RZ, RZ, RZ ;  /* 0x000000ffff0e7224 */ /* 0x000fe200078e00ff */
[----:B------:R-:W-:Y:S01]  /*0120*/  SGXT R13, R13, 0x1 ;  /* 0x000000010d0d781a */ /* 0x000fe20000000200 */
[C-C-:B--2---:R-:W-:Y:S01]  /*0130*/  IMAD.WIDE R8, R15.reuse, 0x4, R2.reuse ;  /* 0x000000040f087825 */ /* 0x144fe200078e0202 */
[----:B------:R-:W1:Y:S03]  /*0140*/  LDC.64 R4, c[0x0][0x218] ;  /* 0x00008600ff047b82 */ /* 0x000e660000000a00 */
[----:B------:R-:W-:Y:S01]  /*0150*/  VIADD R11, R15, 0x10 ;  /* 0x000000100f0b7836 */ /* 0x000fe20000000000 */
[----:B------:R-:W2:Y:S04]  /*0160*/  @!P0 LDG.E.EL R7, desc[UR4][R8.64] ;  /* 0x0000000408078981 */ /* 0x000ea8000c2e1900 */
[----:B------:R3:W2:Y:S01]  /*0170*/  @!P0 LDG.E.EL R6, desc[UR4][R8.64+0x4] ;  /* 0x0000040408068981 */ /* 0x0006a2000c2e1900 */
[----:B------:R-:W-:Y:S01]  /*0180*/  IMAD.WIDE R10, R11, 0x4, R2 ;  /* 0x000000040b0a7825 */ /* 0x000fe200078e0202 */
[----:B------:R-:W-:-:S03]  /*0190*/  LEA.HI R13, R13, R0, RZ, 0x6 ;  /* 0x000000000d0d7211 */ /* 0x000fc600078f30ff */
[----:B------:R-:W-:Y:S01]  /*01a0*/  VIADD R15, R15, 0x11 ;  /* 0x000000110f0f7836 */ /* 0x000fe20000000000 */
[----:B------:R-:W4:Y:S01]  /*01b0*/  @!P0 LDG.E.EL R14, desc[UR4][R10.64] ;  /* 0x000000040a0e8981 */ /* 0x000f22000c2e1900 */
[----:B------:R-:W-:Y:S02]  /*01c0*/  SHF.R.S32.HI R13, RZ, 0x6, R13 ;  /* 0x00000006ff0d7819 */ /* 0x000fe4000001140d */
[----:B------:R-:W-:Y:S02]  /*01d0*/  IMAD.WIDE R2, R15, 0x4, R2 ;  /* 0x000000040f027825 */ /* 0x000fe400078e0202 */
[----:B---3--:R-:W-:Y:S02]  /*01e0*/  LEA.HI R8, R13, R13, RZ, 0x2 ;  /* 0x0000000d0d087211 */ /* 0x008fe400078f10ff */
[----:B------:R-:W-:Y:S02]  /*01f0*/  IMAD.MOV.U32 R15, RZ, RZ, RZ ;  /* 0x000000ffff0f7224 */ /* 0x000fe400078e00ff */
[----:B------:R-:W-:-:S04]  /*0200*/  LOP3.LUT R8, R8, 0xfffffffc, RZ, 0xc0, !PT ;  /* 0xfffffffc08087812 */ /* 0x000fc800078ec0ff */
[----:B------:R3:W5:Y:S01]  /*0210*/  @!P0 LDG.E.EL R15, desc[UR4][R2.64] ;  /* 0x00000004020f8981 */ /* 0x000762000c2e1900 */
[----:B------:R-:W-:Y:S02]  /*0220*/  IMAD.IADD R13, R13, 0x1, -R8 ;  /* 0x000000010d0d7824 */ /* 0x000fe400078e0a08 */
[----:B------:R-:W-:Y:S01]  /*0230*/  IMAD.MOV.U32 R12, RZ, RZ, RZ ;  /* 0x000000ffff0c7224 */ /* 0x000fe200078e00ff */
[----:B------:R-:W3:Y:S01]  /*0240*/  LDC.64 R8, c[0x0][0x220] ;  /* 0x00008800ff087b82 */ /* 0x000ee20000000a00 */
[----:B-1----:R-:W-:-:S05]  /*0250*/  IMAD.WIDE R4, R13, 0x4, R4 ;  /* 0x000000040d047825 */ /* 0x002fca00078e0204 */
[----:B------:R-:W5:Y:S01]  /*0260*/  @!P0 LDG.E.EL R12, desc[UR4][R4.64] ;  /* 0x00000004040c8981 */ /* 0x000f62000c2e1900 */
[----:B---3--:R-:W-:Y:S01]  /*0270*/  IMAD.WIDE R2, R0, 0x4, R8 ;  /* 0x0000000400027825 */ /* 0x008fe200078e0208 */
[C---:B--2---:R-:W-:Y:S02]  /*0280*/  FSETP.GT.AND P2, PT, R6.reuse, R7, PT ;  /* 0x000000070600720b */ /* 0x044fe40003f44000 */
[----:B------:R-:W-:Y:S02]  /*0290*/  FSETP.NAN.AND P3, PT, R6, R6, PT ;  /* 0x000000060600720b */ /* 0x000fe40003f68000 */
[----:B----4-:R-:W-:-:S09]  /*02a0*/  FSETP.NAN.AND P1, PT, R14, R14, PT ;  /* 0x0000000e0e00720b */ /* 0x010fd20003f28000 */
[----:B------:R-:W-:-:S04]  /*02b0*/  @!P2 FSEL R6, R6, R7, P3 ;  /* 0x000000070606a208 */ /* 0x000fc80001800000 */
[----:B------:R-:W-:Y:S02]  /*02c0*/  FSETP.GEU.AND P3, PT, R6, R14, PT ;  /* 0x0000000e0600720b */ /* 0x000fe40003f6e000 */
[----:B-----5:R-:W-:Y:S02]  /*02d0*/  FSETP.NAN.AND P2, PT, R15, R15, PT ;  /* 0x0000000f0f00720b */ /* 0x020fe40003f48000 */
[----:B------:R-:W-:-:S04]  /*02e0*/  @!P1 FSEL R14, R14, R6, !P3 ;  /* 0x000000060e0e9208 */ /* 0x000fc80005800000 */
[----:B------:R-:W-:-:S07]  /*02f0*/  FSETP.GEU.AND P1, PT, R14, R15, PT ;  /* 0x0000000f0e00720b */ /* 0x000fce0003f2e000 */
[----:B------:R-:W-:-:S05]  /*0300*/  @!P2 FSEL R15, R15, R14, !P1 ;  /* 0x0000000e0f0fa208 */ /* 0x000fca0004800000 */
[----:B------:R-:W-:Y:S01]  /*0310*/  FADD R15, R15, -R12 ;  /* 0x8000000c0f0f7221 */ /* 0x000fe20000000000 */
[----:B------:R-:W-:Y:S06]  /*0320*/  @P0 EXIT ;  /* 0x000000000000094d */ /* 0x000fec0003800000 */
[----:B------:R-:W-:Y:S01]  /*0330*/  STG.E desc[UR4][R2.64], R15 ;  /* 0x0000000f02007986 */ /* 0x000fe2000c101904 */
[----:B------:R-:W-:Y:S05]  /*0340*/  EXIT ;  /* 0x000000000000794d */ /* 0x000fea0003800000 */
.L_x_0:
[----:B------:R-:W-:-:S00]  /*0350*/  BRA `(.L_x_0) ;  /* 0xfffffffc00fc7947 */ /* 0x000fc0000383ffff */
[----:B------:R-:W-:-:S00]  /*0360*/  NOP ;  /* 0x0000000000007918 */ /* 0x000fc00000000000 */
        /* <DEDUP_REMOVED lines=9> */
.L_x_1:


//--------------------- .nv.constant0.triton_poi_fused_max_pool2d_with_indices_native_batch_norm_backward_47 --------------------------
	.section	.nv.constant0.triton_poi_fused_max_pool2d_with_indices_native_batch_norm_backward_47,"a",@progbits
	.sectionflags	@""
	.align	4
.nv.constant0.triton_poi_fused_max_pool2d_with_indices_native_batch_norm_backward_47:
	.zero		556
